//
// Generated by NVIDIA NVVM Compiler
//
// Compiler Build ID: CL-36424714
// Cuda compilation tools, release 13.0, V13.0.88
// Based on NVVM 20.0.0
//

.version 9.0
.target sm_100
.address_size 64

	// .globl	_Z6matmulPfS_S_iii

.visible .entry _Z6matmulPfS_S_iii(
	.param .u64 .ptr .align 1 _Z6matmulPfS_S_iii_param_0,
	.param .u64 .ptr .align 1 _Z6matmulPfS_S_iii_param_1,
	.param .u64 .ptr .align 1 _Z6matmulPfS_S_iii_param_2,
	.param .u32 _Z6matmulPfS_S_iii_param_3,
	.param .u32 _Z6matmulPfS_S_iii_param_4,
	.param .u32 _Z6matmulPfS_S_iii_param_5
)
{
	.reg .pred 	%p<13>;
	.reg .b32 	%r<46>;
	.reg .b32 	%f<68>;
	.reg .b64 	%rd<40>;

	ld.param.u64 	%rd5, [_Z6matmulPfS_S_iii_param_0];
	ld.param.u64 	%rd6, [_Z6matmulPfS_S_iii_param_1];
	ld.param.u64 	%rd4, [_Z6matmulPfS_S_iii_param_2];
	ld.param.u32 	%r22, [_Z6matmulPfS_S_iii_param_3];
	ld.param.u32 	%r23, [_Z6matmulPfS_S_iii_param_4];
	ld.param.u32 	%r21, [_Z6matmulPfS_S_iii_param_5];
	cvta.to.global.u64 	%rd1, %rd6;
	cvta.to.global.u64 	%rd2, %rd5;
	mov.u32 	%r24, %ctaid.x;
	mov.u32 	%r25, %ntid.x;
	mov.u32 	%r26, %tid.x;
	mad.lo.s32 	%r1, %r24, %r25, %r26;
	mov.u32 	%r27, %ctaid.y;
	mov.u32 	%r28, %ntid.y;
	mov.u32 	%r29, %tid.y;
	mad.lo.s32 	%r30, %r27, %r28, %r29;
	setp.ge.s32 	%p1, %r1, %r23;
	setp.ge.s32 	%p2, %r30, %r22;
	or.pred  	%p3, %p1, %p2;
	@%p3 bra 	$L__BB0_14;
	setp.lt.s32 	%p4, %r21, 1;
	mov.f32 	%f67, 0f00000000;
	@%p4 bra 	$L__BB0_13;
	mul.lo.s32 	%r3, %r22, %r1;
	and.b32  	%r4, %r21, 7;
	setp.lt.u32 	%p5, %r21, 8;
	mov.f32 	%f67, 0f00000000;
	mov.b32 	%r44, 0;
	@%p5 bra 	$L__BB0_5;
	and.b32  	%r44, %r21, 2147483640;
	neg.s32 	%r42, %r44;
	shl.b32 	%r7, %r22, 3;
	add.s64 	%rd3, %rd2, 16;
	mov.f32 	%f67, 0f00000000;
	mul.wide.s32 	%rd11, %r22, 4;
	mov.u32 	%r40, %r3;
	mov.u32 	%r41, %r30;
$L__BB0_4:
	.pragma "nounroll";
	mul.wide.s32 	%rd7, %r40, 4;
	add.s64 	%rd8, %rd3, %rd7;
	ld.global.f32 	%f17, [%rd8+-16];
	mul.wide.s32 	%rd9, %r41, 4;
	add.s64 	%rd10, %rd1, %rd9;
	ld.global.f32 	%f18, [%rd10];
	fma.rn.f32 	%f19, %f17, %f18, %f67;
	ld.global.f32 	%f20, [%rd8+-12];
	add.s64 	%rd12, %rd10, %rd11;
	ld.global.f32 	%f21, [%rd12];
	fma.rn.f32 	%f22, %f20, %f21, %f19;
	ld.global.f32 	%f23, [%rd8+-8];
	add.s64 	%rd13, %rd12, %rd11;
	ld.global.f32 	%f24, [%rd13];
	fma.rn.f32 	%f25, %f23, %f24, %f22;
	ld.global.f32 	%f26, [%rd8+-4];
	add.s64 	%rd14, %rd13, %rd11;
	ld.global.f32 	%f27, [%rd14];
	fma.rn.f32 	%f28, %f26, %f27, %f25;
	ld.global.f32 	%f29, [%rd8];
	add.s64 	%rd15, %rd14, %rd11;
	ld.global.f32 	%f30, [%rd15];
	fma.rn.f32 	%f31, %f29, %f30, %f28;
	ld.global.f32 	%f32, [%rd8+4];
	add.s64 	%rd16, %rd15, %rd11;
	ld.global.f32 	%f33, [%rd16];
	fma.rn.f32 	%f34, %f32, %f33, %f31;
	ld.global.f32 	%f35, [%rd8+8];
	add.s64 	%rd17, %rd16, %rd11;
	ld.global.f32 	%f36, [%rd17];
	fma.rn.f32 	%f37, %f35, %f36, %f34;
	ld.global.f32 	%f38, [%rd8+12];
	add.s64 	%rd18, %rd17, %rd11;
	ld.global.f32 	%f39, [%rd18];
	fma.rn.f32 	%f67, %f38, %f39, %f37;
	add.s32 	%r42, %r42, 8;
	add.s32 	%r41, %r41, %r7;
	add.s32 	%r40, %r40, 8;
	setp.ne.s32 	%p6, %r42, 0;
	@%p6 bra 	$L__BB0_4;
$L__BB0_5:
	setp.eq.s32 	%p7, %r4, 0;
	@%p7 bra 	$L__BB0_13;
	and.b32  	%r15, %r21, 3;
	setp.lt.u32 	%p8, %r4, 4;
	@%p8 bra 	$L__BB0_8;
	add.s32 	%r32, %r44, %r3;
	mul.wide.s32 	%rd19, %r32, 4;
	add.s64 	%rd20, %rd2, %rd19;
	ld.global.f32 	%f41, [%rd20];
	mad.lo.s32 	%r33, %r44, %r22, %r30;
	mul.wide.s32 	%rd21, %r33, 4;
	add.s64 	%rd22, %rd1, %rd21;
	ld.global.f32 	%f42, [%rd22];
	fma.rn.f32 	%f43, %f41, %f42, %f67;
	ld.global.f32 	%f44, [%rd20+4];
	mul.wide.s32 	%rd23, %r22, 4;
	add.s64 	%rd24, %rd22, %rd23;
	ld.global.f32 	%f45, [%rd24];
	fma.rn.f32 	%f46, %f44, %f45, %f43;
	ld.global.f32 	%f47, [%rd20+8];
	add.s64 	%rd25, %rd24, %rd23;
	ld.global.f32 	%f48, [%rd25];
	fma.rn.f32 	%f49, %f47, %f48, %f46;
	ld.global.f32 	%f50, [%rd20+12];
	add.s64 	%rd26, %rd25, %rd23;
	ld.global.f32 	%f51, [%rd26];
	fma.rn.f32 	%f67, %f50, %f51, %f49;
	add.s32 	%r44, %r44, 4;
$L__BB0_8:
	setp.eq.s32 	%p9, %r15, 0;
	@%p9 bra 	$L__BB0_13;
	setp.eq.s32 	%p10, %r15, 1;
	@%p10 bra 	$L__BB0_11;
	add.s32 	%r34, %r44, %r3;
	mul.wide.s32 	%rd27, %r34, 4;
	add.s64 	%rd28, %rd2, %rd27;
	ld.global.f32 	%f53, [%rd28];
	mad.lo.s32 	%r35, %r44, %r22, %r30;
	mul.wide.s32 	%rd29, %r35, 4;
	add.s64 	%rd30, %rd1, %rd29;
	ld.global.f32 	%f54, [%rd30];
	fma.rn.f32 	%f55, %f53, %f54, %f67;
	ld.global.f32 	%f56, [%rd28+4];
	mul.wide.s32 	%rd31, %r22, 4;
	add.s64 	%rd32, %rd30, %rd31;
	ld.global.f32 	%f57, [%rd32];
	fma.rn.f32 	%f67, %f56, %f57, %f55;
	add.s32 	%r44, %r44, 2;
$L__BB0_11:
	and.b32  	%r36, %r21, 1;
	setp.eq.b32 	%p11, %r36, 1;
	not.pred 	%p12, %p11;
	@%p12 bra 	$L__BB0_13;
	add.s32 	%r37, %r44, %r3;
	mul.wide.s32 	%rd33, %r37, 4;
	add.s64 	%rd34, %rd2, %rd33;
	ld.global.f32 	%f58, [%rd34];
	mad.lo.s32 	%r38, %r44, %r22, %r30;
	mul.wide.s32 	%rd35, %r38, 4;
	add.s64 	%rd36, %rd1, %rd35;
	ld.global.f32 	%f59, [%rd36];
	fma.rn.f32 	%f67, %f58, %f59, %f67;
$L__BB0_13:
	mad.lo.s32 	%r39, %r22, %r1, %r30;
	cvta.to.global.u64 	%rd37, %rd4;
	mul.wide.s32 	%rd38, %r39, 4;
	add.s64 	%rd39, %rd37, %rd38;
	st.global.f32 	[%rd39], %f67;
$L__BB0_14:
	ret;

}


// ===== COMPILED SASS (sm_100) =====

	.target	sm_100

	.elftype	@"ET_EXEC"


//--------------------- .note.nv.tkinfo           --------------------------
	.section	.note.nv.tkinfo,"",@"SHT_NOTE"
	.sectionflags	@"SHF_NOTE_NV_TKINFO"
	.tkinfo
        /*0018*/ 	.word	0x00000002
        /*0030*/ 	.string	""
        /*0030*/ 	.string	"ptxas"
        /*0030*/ 	.string	"Cuda compilation tools, release 13.0, V13.0.88"
        /*0030*/ 	.string	"Build cuda_13.0.r13.0/compiler.36424714_0"
        /*0030*/ 	.string	"-arch sm_100 -m 64 "



//--------------------- .note.nv.cuinfo           --------------------------
	.section	.note.nv.cuinfo,"",@"SHT_NOTE"
	.sectionflags	@"SHF_NOTE_NV_CUINFO"
        /*0018*/ 	.short	0x0002
        /*001a*/ 	.short	0x0064
        /*001c*/ 	.short	0x0082
	.zero		2


//--------------------- .nv.info                  --------------------------
	.section	.nv.info,"",@"SHT_CUDA_INFO"
	.align	4


	//----- nvinfo : EIATTR_REGCOUNT
	.align		4
        /*0000*/ 	.byte	0x04, 0x2f
        /*0002*/ 	.short	(.L_1 - .L_0)
	.align		4
.L_0:
        /*0004*/ 	.word	index@(_Z6matmulPfS_S_iii)
        /*0008*/ 	.word	0x00000020


	//----- nvinfo : EIATTR_FRAME_SIZE
	.align		4
.L_1:
        /*000c*/ 	.byte	0x04, 0x11
        /*000e*/ 	.short	(.L_3 - .L_2)
	.align		4
.L_2:
        /*0010*/ 	.word	index@(_Z6matmulPfS_S_iii)
        /*0014*/ 	.word	0x00000000


	//----- nvinfo : EIATTR_MIN_STACK_SIZE
	.align		4
.L_3:
        /*0018*/ 	.byte	0x04, 0x12
        /*001a*/ 	.short	(.L_5 - .L_4)
	.align		4
.L_4:
        /*001c*/ 	.word	index@(_Z6matmulPfS_S_iii)
        /*0020*/ 	.word	0x00000000
.L_5:


//--------------------- .nv.compat                --------------------------
	.section	.nv.compat,"",@"SHT_CUDA_COMPAT_INFO"
	.align	4
        /*0000*/ 	.byte	0x02, 0x09, 0x00, 0x00, 0x02, 0x02, 0x01, 0x00, 0x02, 0x05, 0x05, 0x00, 0x03, 0x07, 0x01, 0x01
        /*0010*/ 	.byte	0x02, 0x03, 0x00, 0x00, 0x02, 0x06, 0x01, 0x00, 0x04, 0x0b, 0x08, 0x00, 0x09, 0x00, 0x00, 0x00
        /*0020*/ 	.byte	0x00, 0x00, 0x00, 0x00


//--------------------- .nv.info._Z6matmulPfS_S_iii --------------------------
	.section	.nv.info._Z6matmulPfS_S_iii,"",@"SHT_CUDA_INFO"
	.sectionflags	@""
	.align	4


	//----- nvinfo : EIATTR_CUDA_API_VERSION
	.align		4
        /*0000*/ 	.byte	0x04, 0x37
        /*0002*/ 	.short	(.L_7 - .L_6)
.L_6:
        /*0004*/ 	.word	0x00000082


	//----- nvinfo : EIATTR_KPARAM_INFO
	.align		4
.L_7:
        /*0008*/ 	.byte	0x04, 0x17
        /*000a*/ 	.short	(.L_9 - .L_8)
.L_8:
        /*000c*/ 	.word	0x00000000
        /*0010*/ 	.short	0x0005
        /*0012*/ 	.short	0x0020
        /*0014*/ 	.byte	0x00, 0xf0, 0x11, 0x00


	//----- nvinfo : EIATTR_KPARAM_INFO
	.align		4
.L_9:
        /*0018*/ 	.byte	0x04, 0x17
        /*001a*/ 	.short	(.L_11 - .L_10)
.L_10:
        /*001c*/ 	.word	0x00000000
        /*0020*/ 	.short	0x0004
        /*0022*/ 	.short	0x001c
        /*0024*/ 	.byte	0x00, 0xf0, 0x11, 0x00


	//----- nvinfo : EIATTR_KPARAM_INFO
	.align		4
.L_11:
        /*0028*/ 	.byte	0x04, 0x17
        /*002a*/ 	.short	(.L_13 - .L_12)
.L_12:
        /*002c*/ 	.word	0x00000000
        /*0030*/ 	.short	0x0003
        /*0032*/ 	.short	0x0018
        /*0034*/ 	.byte	0x00, 0xf0, 0x11, 0x00


	//----- nvinfo : EIATTR_KPARAM_INFO
	.align		4
.L_13:
        /*0038*/ 	.byte	0x04, 0x17
        /*003a*/ 	.short	(.L_15 - .L_14)
.L_14:
        /*003c*/ 	.word	0x00000000
        /*0040*/ 	.short	0x0002
        /*0042*/ 	.short	0x0010
        /*0044*/ 	.byte	0x00, 0xf5, 0x21, 0x00


	//----- nvinfo : EIATTR_KPARAM_INFO
	.align		4
.L_15:
        /*0048*/ 	.byte	0x04, 0x17
        /*004a*/ 	.short	(.L_17 - .L_16)
.L_16:
        /*004c*/ 	.word	0x00000000
        /*0050*/ 	.short	0x0001
        /*0052*/ 	.short	0x0008
        /*0054*/ 	.byte	0x00, 0xf5, 0x21, 0x00


	//----- nvinfo : EIATTR_KPARAM_INFO
	.align		4
.L_17:
        /*0058*/ 	.byte	0x04, 0x17
        /*005a*/ 	.short	(.L_19 - .L_18)
.L_18:
        /*005c*/ 	.word	0x00000000
        /*0060*/ 	.short	0x0000
        /*0062*/ 	.short	0x0000
        /*0064*/ 	.byte	0x00, 0xf5, 0x21, 0x00


	//----- nvinfo : EIATTR_SPARSE_MMA_MASK
	.align		4
.L_19:
        /*0068*/ 	.byte	0x03, 0x50
        /*006a*/ 	.short	0x0000


	//----- nvinfo : EIATTR_MAXREG_COUNT
	.align		4
        /*006c*/ 	.byte	0x03, 0x1b
        /*006e*/ 	.short	0x00ff


	//----- nvinfo : EIATTR_MERCURY_ISA_VERSION
	.align		4
        /*0070*/ 	.byte	0x03, 0x5f
        /*0072*/ 	.short	0x0101


	//----- nvinfo : EIATTR_VRC_CTA_INIT_COUNT
	.align		4
        /*0074*/ 	.byte	0x02, 0x4a
	.zero		1
	.zero		1


	//----- nvinfo : EIATTR_EXIT_INSTR_OFFSETS
	.align		4
        /*0078*/ 	.byte	0x04, 0x1c
        /*007a*/ 	.short	(.L_21 - .L_20)


	//   ....[0]....
.L_20:
        /*007c*/ 	.word	0x000000c0


	//   ....[1]....
        /*0080*/ 	.word	0x00000840


	//----- nvinfo : EIATTR_CBANK_PARAM_SIZE
	.align		4
.L_21:
        /*0084*/ 	.byte	0x03, 0x19
        /*0086*/ 	.short	0x0024


	//----- nvinfo : EIATTR_PARAM_CBANK
	.align		4
        /*0088*/ 	.byte	0x04, 0x0a
        /*008a*/ 	.short	(.L_23 - .L_22)
	.align		4
.L_22:
        /*008c*/ 	.word	index@(.nv.constant0._Z6matmulPfS_S_iii)
        /*0090*/ 	.short	0x0380
        /*0092*/ 	.short	0x0024


	//----- nvinfo : EIATTR_SW_WAR
	.align		4
.L_23:
        /*0094*/ 	.byte	0x04, 0x36
        /*0096*/ 	.short	(.L_25 - .L_24)
.L_24:
        /*0098*/ 	.word	0x00000008
.L_25:


//--------------------- .nv.callgraph             --------------------------
	.section	.nv.callgraph,"",@"SHT_CUDA_CALLGRAPH"
	.align	4
	.sectionentsize	8
	.align		4
        /*0000*/ 	.word	0x00000000
	.align		4
        /*0004*/ 	.word	0xffffffff
	.align		4
        /*0008*/ 	.word	0x00000000
	.align		4
        /*000c*/ 	.word	0xfffffffe
	.align		4
        /*0010*/ 	.word	0x00000000
	.align		4
        /*0014*/ 	.word	0xfffffffd
	.align		4
        /*0018*/ 	.word	0x00000000
	.align		4
        /*001c*/ 	.word	0xfffffffc


//--------------------- .text._Z6matmulPfS_S_iii  --------------------------
	.section	.text._Z6matmulPfS_S_iii,"ax",@progbits
	.align	128
        .global         _Z6matmulPfS_S_iii
        .type           _Z6matmulPfS_S_iii,@function
        .size           _Z6matmulPfS_S_iii,(.L_x_5 - _Z6matmulPfS_S_iii)
        .other          _Z6matmulPfS_S_iii,@"STO_CUDA_ENTRY STV_DEFAULT"
_Z6matmulPfS_S_iii:
.text._Z6matmulPfS_S_iii:
[----:B------:R-:W-:Y:S01]  /*0000*/  LDC R1, c[0x0][0x37c] ;  /* 0x0000df00ff017b82 */ /* 0x000fe20000000800 */
[----:B------:R-:W0:Y:S07]  /*0010*/  S2R R4, SR_TID.Y ;  /* 0x0000000000047919 */ /* 0x000e2e0000002200 */
[----:B------:R-:W1:Y:S01]  /*0020*/  LDC R17, c[0x0][0x360] ;  /* 0x0000d800ff117b82 */ /* 0x000e620000000800 */
[----:B------:R-:W1:Y:S07]  /*0030*/  S2R R0, SR_TID.X ;  /* 0x0000000000007919 */ /* 0x000e6e0000002100 */
[----:B------:R-:W0:Y:S08]  /*0040*/  S2UR UR5, SR_CTAID.Y ;  /* 0x00000000000579c3 */ /* 0x000e300000002600 */
[----:B------:R-:W0:Y:S08]  /*0050*/  LDC R19, c[0x0][0x364] ;  /* 0x0000d900ff137b82 */ /* 0x000e300000000800 */
[----:B------:R-:W1:Y:S08]  /*0060*/  S2UR UR4, SR_CTAID.X ;  /* 0x00000000000479c3 */ /* 0x000e700000002500 */
[----:B------:R-:W2:Y:S01]  /*0070*/  LDC.64 R2, c[0x0][0x398] ;  /* 0x0000e600ff027b82 */ /* 0x000ea20000000a00 */
[----:B0-----:R-:W-:-:S02]  /*0080*/  IMAD R19, R19, UR5, R4 ;  /* 0x0000000513137c24 */ /* 0x001fc4000f8e0204 */
[----:B-1----:R-:W-:-:S03]  /*0090*/  IMAD R17, R17, UR4, R0 ;  /* 0x0000000411117c24 */ /* 0x002fc6000f8e0200 */
[----:B--2---:R-:W-:-:S04]  /*00a0*/  ISETP.GE.AND P0, PT, R19, R2, PT ;  /* 0x000000021300720c */ /* 0x004fc80003f06270 */
[----:B------:R-:W-:-:S13]  /*00b0*/  ISETP.GE.OR P0, PT, R17, R3, P0 ;  /* 0x000000031100720c */ /* 0x000fda0000706670 */
[----:B------:R-:W-:Y:S05]  /*00c0*/  @P0 EXIT ;  /* 0x000000000000094d */ /* 0x000fea0003800000 */
[----:B------:R-:W0:Y:S01]  /*00d0*/  LDC R0, c[0x0][0x3a0] ;  /* 0x0000e800ff007b82 */ /* 0x000e220000000800 */
[----:B------:R-:W1:Y:S01]  /*00e0*/  LDCU.64 UR6, c[0x0][0x358] ;  /* 0x00006b00ff0677ac */ /* 0x000e620008000a00 */
[----:B------:R-:W-:Y:S01]  /*00f0*/  HFMA2 R29, -RZ, RZ, 0, 0 ;  /* 0x00000000ff1d7431 */ /* 0x000fe200000001ff */
[----:B0-----:R-:W-:-:S13]  /*0100*/  ISETP.GE.AND P0, PT, R0, 0x1, PT ;  /* 0x000000010000780c */ /* 0x001fda0003f06270 */
[----:B-1----:R-:W-:Y:S05]  /*0110*/  @!P0 BRA `(.L_x_0) ;  /* 0x0000000400b88947 */ /* 0x002fea0003800000 */
[C---:B------:R-:W-:Y:S01]  /*0120*/  ISETP.GE.U32.AND P1, PT, R0.reuse, 0x8, PT ;  /* 0x000000080000780c */ /* 0x040fe20003f26070 */
[----:B------:R-:W-:Y:S01]  /*0130*/  IMAD R16, R17, R2, RZ ;  /* 0x0000000211107224 */ /* 0x000fe200078e02ff */
[----:B------:R-:W-:Y:S02]  /*0140*/  LOP3.LUT R22, R0, 0x7, RZ, 0xc0, !PT ;  /* 0x0000000700167812 */ /* 0x000fe400078ec0ff */
[----:B------:R-:W-:Y:S02]  /*0150*/  MOV R29, RZ ;  /* 0x000000ff001d7202 */ /* 0x000fe40000000f00 */
[----:B------:R-:W-:Y:S02]  /*0160*/  ISETP.NE.AND P0, PT, R22, RZ, PT ;  /* 0x000000ff1600720c */ /* 0x000fe40003f05270 */
[----:B------:R-:W-:-:S05]  /*0170*/  MOV R21, RZ ;  /* 0x000000ff00157202 */ /* 0x000fca0000000f00 */
[----:B------:R-:W-:Y:S06]  /*0180*/  @!P1 BRA `(.L_x_1) ;  /* 0x0000000000c49947 */ /* 0x000fec0003800000 */
[----:B------:R-:W0:Y:S01]  /*0190*/  LDCU.64 UR4, c[0x0][0x380] ;  /* 0x00007000ff0477ac */ /* 0x000e220008000a00 */
[----:B------:R-:W-:Y:S02]  /*01a0*/  LOP3.LUT R21, R0, 0x7ffffff8, RZ, 0xc0, !PT ;  /* 0x7ffffff800157812 */ /* 0x000fe400078ec0ff */
[----:B------:R-:W-:Y:S02]  /*01b0*/  MOV R29, RZ ;  /* 0x000000ff001d7202 */ /* 0x000fe40000000f00 */
[----:B------:R-:W-:Y:S02]  /*01c0*/  MOV R3, R16 ;  /* 0x0000001000037202 */ /* 0x000fe40000000f00 */
[----:B------:R-:W-:Y:S02]  /*01d0*/  MOV R23, R19 ;  /* 0x0000001300177202 */ /* 0x000fe40000000f00 */
[----:B------:R-:W-:Y:S01]  /*01e0*/  IADD3 R18, PT, PT, -R21, RZ, RZ ;  /* 0x000000ff15127210 */ /* 0x000fe20007ffe1ff */
[----:B0-----:R-:W-:-:S04]  /*01f0*/  UIADD3 UR4, UP0, UPT, UR4, 0x10, URZ ;  /* 0x0000001004047890 */ /* 0x001fc8000ff1e0ff */
[----:B------:R-:W-:-:S12]  /*0200*/  UIADD3.X UR5, UPT, UPT, URZ, UR5, URZ, UP0, !UPT ;  /* 0x00000005ff057290 */ /* 0x000fd800087fe4ff */
.L_x_2:
[----:B------:R-:W0:Y:S01]  /*0210*/  LDC.64 R14, c[0x0][0x388] ;  /* 0x0000e200ff0e7b82 */ /* 0x000e220000000a00 */
[----:B------:R-:W-:Y:S02]  /*0220*/  MOV R4, UR4 ;  /* 0x0000000400047c02 */ /* 0x000fe40008000f00 */
[----:B------:R-:W-:-:S03]  /*0230*/  MOV R5, UR5 ;  /* 0x0000000500057c02 */ /* 0x000fc60008000f00 */
[----:B------:R-:W-:-:S05]  /*0240*/  IMAD.WIDE R4, R3, 0x4, R4 ;  /* 0x0000000403047825 */ /* 0x000fca00078e0204 */
[----:B------:R-:W2:Y:S04]  /*0250*/  LDG.E R20, desc[UR6][R4.64+-0x10] ;  /* 0xfffff00604147981 */ /* 0x000ea8000c1e1900 */
[----:B------:R-:W3:Y:S04]  /*0260*/  LDG.E R25, desc[UR6][R4.64+-0xc] ;  /* 0xfffff40604197981 */ /* 0x000ee8000c1e1900 */
[----:B------:R-:W4:Y:S01]  /*0270*/  LDG.E R28, desc[UR6][R4.64+-0x8] ;  /* 0xfffff806041c7981 */ /* 0x000f22000c1e1900 */
[----:B0-----:R-:W-:-:S05]  /*0280*/  IMAD.WIDE R14, R23, 0x4, R14 ;  /* 0x00000004170e7825 */ /* 0x001fca00078e020e */
[----:B------:R0:W2:Y:S01]  /*0290*/  LDG.E R27, desc[UR6][R14.64] ;  /* 0x000000060e1b7981 */ /* 0x0000a2000c1e1900 */
[----:B------:R-:W-:-:S04]  /*02a0*/  IMAD.WIDE R12, R2, 0x4, R14 ;  /* 0x00000004020c7825 */ /* 0x000fc800078e020e */
[C---:B------:R-:W-:Y:S02]  /*02b0*/  IMAD.WIDE R6, R2.reuse, 0x4, R12 ;  /* 0x0000000402067825 */ /* 0x040fe400078e020c */
[----:B------:R-:W3:Y:S02]  /*02c0*/  LDG.E R12, desc[UR6][R12.64] ;  /* 0x000000060c0c7981 */ /* 0x000ee4000c1e1900 */
[C---:B------:R-:W-:Y:S02]  /*02d0*/  IMAD.WIDE R8, R2.reuse, 0x4, R6 ;  /* 0x0000000402087825 */ /* 0x040fe400078e0206 */
[----:B------:R1:W4:Y:S02]  /*02e0*/  LDG.E R24, desc[UR6][R6.64] ;  /* 0x0000000606187981 */ /* 0x000324000c1e1900 */
[C---:B------:R-:W-:Y:S02]  /*02f0*/  IMAD.WIDE R10, R2.reuse, 0x4, R8 ;  /* 0x00000004020a7825 */ /* 0x040fe400078e0208 */
[----:B------:R-:W5:Y:S02]  /*0300*/  LDG.E R8, desc[UR6][R8.64] ;  /* 0x0000000608087981 */ /* 0x000f64000c1e1900 */
[----:B0-----:R-:W-:-:S05]  /*0310*/  IMAD.WIDE R14, R2, 0x4, R10 ;  /* 0x00000004020e7825 */ /* 0x001fca00078e020a */
[----:B------:R-:W5:Y:S04]  /*0320*/  LDG.E R13, desc[UR6][R14.64] ;  /* 0x000000060e0d7981 */ /* 0x000f68000c1e1900 */
[----:B------:R-:W5:Y:S04]  /*0330*/  LDG.E R9, desc[UR6][R10.64] ;  /* 0x000000060a097981 */ /* 0x000f68000c1e1900 */
[----:B------:R-:W5:Y:S04]  /*0340*/  LDG.E R11, desc[UR6][R4.64+-0x4] ;  /* 0xfffffc06040b7981 */ /* 0x000f68000c1e1900 */
[----:B------:R-:W5:Y:S01]  /*0350*/  LDG.E R10, desc[UR6][R4.64+0x8] ;  /* 0x00000806040a7981 */ /* 0x000f62000c1e1900 */
[----:B--2---:R-:W-:Y:S01]  /*0360*/  FFMA R20, R20, R27, R29 ;  /* 0x0000001b14147223 */ /* 0x004fe2000000001d */
[----:B------:R-:W-:-:S02]  /*0370*/  IMAD.WIDE R26, R2, 0x4, R14 ;  /* 0x00000004021a7825 */ /* 0x000fc400078e020e */
[----:B------:R-:W2:Y:S04]  /*0380*/  LDG.E R29, desc[UR6][R4.64] ;  /* 0x00000006041d7981 */ /* 0x000ea8000c1e1900 */
[----:B------:R-:W2:Y:S01]  /*0390*/  LDG.E R14, desc[UR6][R4.64+0x4] ;  /* 0x00000406040e7981 */ /* 0x000ea2000c1e1900 */
[----:B-1----:R-:W-:-:S03]  /*03a0*/  IMAD.WIDE R6, R2, 0x4, R26 ;  /* 0x0000000402067825 */ /* 0x002fc600078e021a */
[----:B------:R-:W2:Y:S04]  /*03b0*/  LDG.E R15, desc[UR6][R4.64+0xc] ;  /* 0x00000c06040f7981 */ /* 0x000ea8000c1e1900 */
[----:B------:R-:W2:Y:S04]  /*03c0*/  LDG.E R6, desc[UR6][R6.64] ;  /* 0x0000000606067981 */ /* 0x000ea8000c1e1900 */
[----:B------:R-:W2:Y:S01]  /*03d0*/  LDG.E R5, desc[UR6][R26.64] ;  /* 0x000000061a057981 */ /* 0x000ea2000c1e1900 */
[----:B---3--:R-:W-:Y:S01]  /*03e0*/  FFMA R25, R25, R12, R20 ;  /* 0x0000000c19197223 */ /* 0x008fe20000000014 */
[----:B------:R-:W-:-:S03]  /*03f0*/  IADD3 R18, PT, PT, R18, 0x8, RZ ;  /* 0x0000000812127810 */ /* 0x000fc60007ffe0ff */
[----:B----4-:R-:W-:Y:S01]  /*0400*/  FFMA R24, R28, R24, R25 ;  /* 0x000000181c187223 */ /* 0x010fe20000000019 */
[----:B------:R-:W-:Y:S02]  /*0410*/  ISETP.NE.AND P1, PT, R18, RZ, PT ;  /* 0x000000ff1200720c */ /* 0x000fe40003f25270 */
[----:B------:R-:W-:Y:S01]  /*0420*/  LEA R23, R2, R23, 0x3 ;  /* 0x0000001702177211 */ /* 0x000fe200078e18ff */
[----:B-----5:R-:W-:Y:S01]  /*0430*/  FFMA R8, R11, R8, R24 ;  /* 0x000000080b087223 */ /* 0x020fe20000000018 */
[----:B------:R-:W-:-:S03]  /*0440*/  IADD3 R3, PT, PT, R3, 0x8, RZ ;  /* 0x0000000803037810 */ /* 0x000fc60007ffe0ff */
[----:B--2---:R-:W-:-:S04]  /*0450*/  FFMA R9, R29, R9, R8 ;  /* 0x000000091d097223 */ /* 0x004fc80000000008 */
[----:B------:R-:W-:-:S04]  /*0460*/  FFMA R9, R14, R13, R9 ;  /* 0x0000000d0e097223 */ /* 0x000fc80000000009 */
[----:B------:R-:W-:-:S04]  /*0470*/  FFMA R10, R10, R5, R9 ;  /* 0x000000050a0a7223 */ /* 0x000fc80000000009 */
[----:B------:R-:W-:Y:S01]  /*0480*/  FFMA R29, R15, R6, R10 ;  /* 0x000000060f1d7223 */ /* 0x000fe2000000000a */
[----:B------:R-:W-:Y:S06]  /*0490*/  @P1 BRA `(.L_x_2) ;  /* 0xfffffffc005c1947 */ /* 0x000fec000383ffff */
.L_x_1:
[----:B------:R-:W-:Y:S05]  /*04a0*/  @!P0 BRA `(.L_x_0) ;  /* 0x0000000000d48947 */ /* 0x000fea0003800000 */
[----:B------:R-:W-:Y:S02]  /*04b0*/  ISETP.GE.U32.AND P0, PT, R22, 0x4, PT ;  /* 0x000000041600780c */ /* 0x000fe40003f06070 */
[----:B------:R-:W-:-:S04]  /*04c0*/  LOP3.LUT R15, R0, 0x3, RZ, 0xc0, !PT ;  /* 0x00000003000f7812 */ /* 0x000fc800078ec0ff */
[----:B------:R-:W-:-:S07]  /*04d0*/  ISETP.NE.AND P1, PT, R15, RZ, PT ;  /* 0x000000ff0f00720c */ /* 0x000fce0003f25270 */
[----:B------:R-:W-:Y:S06]  /*04e0*/  @!P0 BRA `(.L_x_3) ;  /* 0x0000000000588947 */ /* 0x000fec0003800000 */
[----:B------:R-:W0:Y:S01]  /*04f0*/  LDC.64 R10, c[0x0][0x388] ;  /* 0x0000e200ff0a7b82 */ /* 0x000e220000000a00 */
[----:B------:R-:W-:Y:S01]  /*0500*/  IMAD R7, R21, R2, R19 ;  /* 0x0000000215077224 */ /* 0x000fe200078e0213 */
[----:B------:R-:W-:-:S06]  /*0510*/  IADD3 R3, PT, PT, R16, R21, RZ ;  /* 0x0000001510037210 */ /* 0x000fcc0007ffe0ff */
[----:B------:R-:W1:Y:S01]  /*0520*/  LDC.64 R4, c[0x0][0x380] ;  /* 0x0000e000ff047b82 */ /* 0x000e620000000a00 */
[----:B0-----:R-:W-:-:S04]  /*0530*/  IMAD.WIDE R10, R7, 0x4, R10 ;  /* 0x00000004070a7825 */ /* 0x001fc800078e020a */
[----:B------:R-:W-:Y:S02]  /*0540*/  IMAD.WIDE R12, R2, 0x4, R10 ;  /* 0x00000004020c7825 */ /* 0x000fe400078e020a */
[----:B------:R-:W2:Y:S02]  /*0550*/  LDG.E R10, desc[UR6][R10.64] ;  /* 0x000000060a0a7981 */ /* 0x000ea4000c1e1900 */
[----:B-1----:R-:W-:-:S04]  /*0560*/  IMAD.WIDE R4, R3, 0x4, R4 ;  /* 0x0000000403047825 */ /* 0x002fc800078e0204 */
[C---:B------:R-:W-:Y:S01]  /*0570*/  IMAD.WIDE R6, R2.reuse, 0x4, R12 ;  /* 0x0000000402067825 */ /* 0x040fe200078e020c */
[----:B------:R-:W2:Y:S04]  /*0580*/  LDG.E R14, desc[UR6][R4.64] ;  /* 0x00000006040e7981 */ /* 0x000ea8000c1e1900 */
[----:B------:R-:W3:Y:S01]  /*0590*/  LDG.E R12, desc[UR6][R12.64] ;  /* 0x000000060c0c7981 */ /* 0x000ee2000c1e1900 */
[----:B------:R-:W-:-:S03]  /*05a0*/  IMAD.WIDE R8, R2, 0x4, R6 ;  /* 0x0000000402087825 */ /* 0x000fc600078e0206 */
[----:B------:R-:W3:Y:S04]  /*05b0*/  LDG.E R3, desc[UR6][R4.64+0x4] ;  /* 0x0000040604037981 */ /* 0x000ee8000c1e1900 */
[----:B------:R-:W4:Y:S04]  /*05c0*/  LDG.E R20, desc[UR6][R6.64] ;  /* 0x0000000606147981 */ /* 0x000f28000c1e1900 */
[----:B------:R-:W4:Y:S04]  /*05d0*/  LDG.E R18, desc[UR6][R4.64+0x8] ;  /* 0x0000080604127981 */ /* 0x000f28000c1e1900 */
[----:B------:R-:W5:Y:S04]  /*05e0*/  LDG.E R22, desc[UR6][R4.64+0xc] ;  /* 0x00000c0604167981 */ /* 0x000f68000c1e1900 */
[----:B------:R-:W5:Y:S01]  /*05f0*/  LDG.E R8, desc[UR6][R8.64] ;  /* 0x0000000608087981 */ /* 0x000f62000c1e1900 */
[----:B------:R-:W-:Y:S01]  /*0600*/  IADD3 R21, PT, PT, R21, 0x4, RZ ;  /* 0x0000000415157810 */ /* 0x000fe20007ffe0ff */
[----:B--2---:R-:W-:-:S04]  /*0610*/  FFMA R14, R14, R10, R29 ;  /* 0x0000000a0e0e7223 */ /* 0x004fc8000000001d */
[----:B---3--:R-:W-:-:S04]  /*0620*/  FFMA R3, R3, R12, R14 ;  /* 0x0000000c03037223 */ /* 0x008fc8000000000e */
[----:B----4-:R-:W-:-:S04]  /*0630*/  FFMA R3, R18, R20, R3 ;  /* 0x0000001412037223 */ /* 0x010fc80000000003 */
[----:B-----5:R-:W-:-:S07]  /*0640*/  FFMA R29, R22, R8, R3 ;  /* 0x00000008161d7223 */ /* 0x020fce0000000003 */
.L_x_3:
[----:B------:R-:W-:Y:S05]  /*0650*/  @!P1 BRA `(.L_x_0) ;  /* 0x0000000000689947 */ /* 0x000fea0003800000 */
[----:B------:R-:W0:Y:S01]  /*0660*/  LDC.64 R10, c[0x0][0x388] ;  /* 0x0000e200ff0a7b82 */ /* 0x000e220000000a00 */
[----:B------:R-:W-:Y:S02]  /*0670*/  ISETP.NE.AND P0, PT, R15, 0x1, PT ;  /* 0x000000010f00780c */ /* 0x000fe40003f05270 */
[----:B------:R-:W-:-:S04]  /*0680*/  LOP3.LUT R0, R0, 0x1, RZ, 0xc0, !PT ;  /* 0x0000000100007812 */ /* 0x000fc800078ec0ff */
[----:B------:R-:W-:Y:S01]  /*0690*/  ISETP.NE.U32.AND P1, PT, R0, 0x1, PT ;  /* 0x000000010000780c */ /* 0x000fe20003f25070 */
[----:B------:R-:W1:Y:S06]  /*06a0*/  LDC.64 R8, c[0x0][0x380] ;  /* 0x0000e000ff087b82 */ /* 0x000e6c0000000a00 */
[C---:B------:R-:W-:Y:S01]  /*06b0*/  @P0 IMAD R13, R21.reuse, R2, R19 ;  /* 0x00000002150d0224 */ /* 0x040fe200078e0213 */
[----:B------:R-:W-:Y:S01]  /*06c0*/  @P0 IADD3 R3, PT, PT, R16, R21, RZ ;  /* 0x0000001510030210 */ /* 0x000fe20007ffe0ff */
[----:B------:R-:W2:Y:S01]  /*06d0*/  LDC.64 R6, c[0x0][0x380] ;  /* 0x0000e000ff067b82 */ /* 0x000ea20000000a00 */
[----:B------:R-:W-:-:S07]  /*06e0*/  @P0 IADD3 R21, PT, PT, R21, 0x2, RZ ;  /* 0x0000000215150810 */ /* 0x000fce0007ffe0ff */
[----:B------:R-:W3:Y:S01]  /*06f0*/  LDC.64 R4, c[0x0][0x388] ;  /* 0x0000e200ff047b82 */ /* 0x000ee20000000a00 */
[----:B0-----:R-:W-:-:S05]  /*0700*/  @P0 IMAD.WIDE R10, R13, 0x4, R10 ;  /* 0x000000040d0a0825 */ /* 0x001fca00078e020a */
[----:B------:R-:W4:Y:S01]  /*0710*/  @P0 LDG.E R14, desc[UR6][R10.64] ;  /* 0x000000060a0e0981 */ /* 0x000f22000c1e1900 */
[----:B-1----:R-:W-:Y:S01]  /*0720*/  @P0 IMAD.WIDE R8, R3, 0x4, R8 ;  /* 0x0000000403080825 */ /* 0x002fe200078e0208 */
[----:B------:R-:W-:-:S03]  /*0730*/  @!P1 IADD3 R3, PT, PT, R16, R21, RZ ;  /* 0x0000001510039210 */ /* 0x000fc60007ffe0ff */
[----:B------:R-:W-:Y:S01]  /*0740*/  @!P1 IMAD R21, R21, R2, R19 ;  /* 0x0000000215159224 */ /* 0x000fe200078e0213 */
[----:B------:R-:W4:Y:S01]  /*0750*/  @P0 LDG.E R0, desc[UR6][R8.64] ;  /* 0x0000000608000981 */ /* 0x000f22000c1e1900 */
[----:B------:R-:W-:-:S03]  /*0760*/  @P0 IMAD.WIDE R12, R2, 0x4, R10 ;  /* 0x00000004020c0825 */ /* 0x000fc600078e020a */
[----:B------:R-:W5:Y:S01]  /*0770*/  @P0 LDG.E R15, desc[UR6][R8.64+0x4] ;  /* 0x00000406080f0981 */ /* 0x000f62000c1e1900 */
[----:B--2---:R-:W-:-:S03]  /*0780*/  @!P1 IMAD.WIDE R6, R3, 0x4, R6 ;  /* 0x0000000403069825 */ /* 0x004fc600078e0206 */
[----:B------:R-:W5:Y:S01]  /*0790*/  @P0 LDG.E R12, desc[UR6][R12.64] ;  /* 0x000000060c0c0981 */ /* 0x000f62000c1e1900 */
[----:B---3--:R-:W-:-:S03]  /*07a0*/  @!P1 IMAD.WIDE R4, R21, 0x4, R4 ;  /* 0x0000000415049825 */ /* 0x008fc600078e0204 */
[----:B------:R-:W2:Y:S04]  /*07b0*/  @!P1 LDG.E R6, desc[UR6][R6.64] ;  /* 0x0000000606069981 */ /* 0x000ea8000c1e1900 */
[----:B------:R-:W2:Y:S01]  /*07c0*/  @!P1 LDG.E R4, desc[UR6][R4.64] ;  /* 0x0000000604049981 */ /* 0x000ea2000c1e1900 */
[----:B----4-:R-:W-:-:S04]  /*07d0*/  @P0 FFMA R0, R0, R14, R29 ;  /* 0x0000000e00000223 */ /* 0x010fc8000000001d */
[----:B-----5:R-:W-:-:S04]  /*07e0*/  @P0 FFMA R29, R15, R12, R0 ;  /* 0x0000000c0f1d0223 */ /* 0x020fc80000000000 */
[----:B--2---:R-:W-:-:S07]  /*07f0*/  @!P1 FFMA R29, R6, R4, R29 ;  /* 0x00000004061d9223 */ /* 0x004fce000000001d */
.L_x_0:
[----:B------:R-:W0:Y:S01]  /*0800*/  LDC.64 R4, c[0x0][0x390] ;  /* 0x0000e400ff047b82 */ /* 0x000e220000000a00 */
[----:B------:R-:W-:-:S04]  /*0810*/  IMAD R3, R17, R2, R19 ;  /* 0x0000000211037224 */ /* 0x000fc800078e0213 */
[----:B0-----:R-:W-:-:S05]  /*0820*/  IMAD.WIDE R2, R3, 0x4, R4 ;  /* 0x0000000403027825 */ /* 0x001fca00078e0204 */
[----:B------:R-:W-:Y:S01]  /*0830*/  STG.E desc[UR6][R2.64], R29 ;  /* 0x0000001d02007986 */ /* 0x000fe2000c101906 */
[----:B------:R-:W-:Y:S05]  /*0840*/  EXIT ;  /* 0x000000000000794d */ /* 0x000fea0003800000 */
.L_x_4:
[----:B------:R-:W-:-:S00]  /*0850*/  BRA `(.L_x_4) ;  /* 0xfffffffc00fc7947 */ /* 0x000fc0000383ffff */
[----:B------:R-:W-:-:S00]  /*0860*/  NOP ;  /* 0x0000000000007918 */ /* 0x000fc00000000000 */
        /* <DEDUP_REMOVED lines=9> */
.L_x_5:


//--------------------- .nv.shared.reserved.0     --------------------------
	.section	.nv.shared.reserved.0,"aw",@nobits
	.weak		__nv_reservedSMEM_offset_0_alias
	.size		__nv_reservedSMEM_offset_0_alias, 0, 64
	.other		__nv_reservedSMEM_offset_0_alias,@"STO_CUDA_RESERVED_SHARED STV_DEFAULT"
__nv_reservedSMEM_offset_0_alias:
	.zero		0
	.zero		64


//--------------------- .nv.constant0._Z6matmulPfS_S_iii --------------------------
	.section	.nv.constant0._Z6matmulPfS_S_iii,"a",@progbits
	.sectionflags	@""
	.align	4
.nv.constant0._Z6matmulPfS_S_iii:
	.zero		932


//--------------------- SYMBOLS --------------------------

	.type		.nv.reservedSmem.offset0,@object
	.size		.nv.reservedSmem.offset0,0x4
